//
// Generated by NVIDIA NVVM Compiler
//
// Compiler Build ID: CL-36424714
// Cuda compilation tools, release 13.0, V13.0.88
// Based on NVVM 20.0.0
//

.version 9.0
.target sm_100
.address_size 64

	// .globl	_Z20matrixAdditionKernelP6MatrixS0_S0_

.visible .entry _Z20matrixAdditionKernelP6MatrixS0_S0_(
	.param .u64 .ptr .align 1 _Z20matrixAdditionKernelP6MatrixS0_S0__param_0,
	.param .u64 .ptr .align 1 _Z20matrixAdditionKernelP6MatrixS0_S0__param_1,
	.param .u64 .ptr .align 1 _Z20matrixAdditionKernelP6MatrixS0_S0__param_2
)
{
	.reg .pred 	%p<4>;
	.reg .b32 	%r<15>;
	.reg .b32 	%f<4>;
	.reg .b64 	%rd<17>;

	ld.param.u64 	%rd4, [_Z20matrixAdditionKernelP6MatrixS0_S0__param_0];
	ld.param.u64 	%rd2, [_Z20matrixAdditionKernelP6MatrixS0_S0__param_1];
	ld.param.u64 	%rd3, [_Z20matrixAdditionKernelP6MatrixS0_S0__param_2];
	cvta.to.global.u64 	%rd1, %rd4;
	mov.u32 	%r2, %ctaid.x;
	mov.u32 	%r3, %ntid.x;
	mov.u32 	%r4, %tid.x;
	mad.lo.s32 	%r5, %r2, %r3, %r4;
	mov.u32 	%r6, %ctaid.y;
	mov.u32 	%r7, %ntid.y;
	mov.u32 	%r8, %tid.y;
	mad.lo.s32 	%r9, %r6, %r7, %r8;
	ld.global.v2.u32 	{%r11, %r12}, [%rd1+8];
	mad.lo.s32 	%r1, %r12, %r5, %r9;
	setp.ge.s32 	%p1, %r5, %r11;
	setp.ge.s32 	%p2, %r9, %r12;
	or.pred  	%p3, %p1, %p2;
	@%p3 bra 	$L__BB0_2;
	cvta.to.global.u64 	%rd5, %rd2;
	cvta.to.global.u64 	%rd6, %rd3;
	ld.global.u64 	%rd7, [%rd1];
	cvta.to.global.u64 	%rd8, %rd7;
	mul.wide.s32 	%rd9, %r1, 4;
	add.s64 	%rd10, %rd8, %rd9;
	ld.global.f32 	%f1, [%rd10];
	ld.global.u64 	%rd11, [%rd5];
	cvta.to.global.u64 	%rd12, %rd11;
	add.s64 	%rd13, %rd12, %rd9;
	ld.global.f32 	%f2, [%rd13];
	add.f32 	%f3, %f1, %f2;
	ld.global.u64 	%rd14, [%rd6];
	cvta.to.global.u64 	%rd15, %rd14;
	add.s64 	%rd16, %rd15, %rd9;
	st.global.f32 	[%rd16], %f3;
$L__BB0_2:
	ret;

}


// ===== COMPILED SASS (sm_100) =====

	.target	sm_100

	.elftype	@"ET_EXEC"


//--------------------- .note.nv.tkinfo           --------------------------
	.section	.note.nv.tkinfo,"",@"SHT_NOTE"
	.sectionflags	@"SHF_NOTE_NV_TKINFO"
	.tkinfo
        /*0018*/ 	.word	0x00000002
        /*0030*/ 	.string	""
        /*0030*/ 	.string	"ptxas"
        /*0030*/ 	.string	"Cuda compilation tools, release 13.0, V13.0.88"
        /*0030*/ 	.string	"Build cuda_13.0.r13.0/compiler.36424714_0"
        /*0030*/ 	.string	"-arch sm_100 -m 64 "



//--------------------- .note.nv.cuinfo           --------------------------
	.section	.note.nv.cuinfo,"",@"SHT_NOTE"
	.sectionflags	@"SHF_NOTE_NV_CUINFO"
        /*0018*/ 	.short	0x0002
        /*001a*/ 	.short	0x0064
        /*001c*/ 	.short	0x0082
	.zero		2


//--------------------- .nv.info                  --------------------------
	.section	.nv.info,"",@"SHT_CUDA_INFO"
	.align	4


	//----- nvinfo : EIATTR_REGCOUNT
	.align		4
        /*0000*/ 	.byte	0x04, 0x2f
        /*0002*/ 	.short	(.L_1 - .L_0)
	.align		4
.L_0:
        /*0004*/ 	.word	index@(_Z20matrixAdditionKernelP6MatrixS0_S0_)
        /*0008*/ 	.word	0x00000012


	//----- nvinfo : EIATTR_FRAME_SIZE
	.align		4
.L_1:
        /*000c*/ 	.byte	0x04, 0x11
        /*000e*/ 	.short	(.L_3 - .L_2)
	.align		4
.L_2:
        /*0010*/ 	.word	index@(_Z20matrixAdditionKernelP6MatrixS0_S0_)
        /*0014*/ 	.word	0x00000000


	//----- nvinfo : EIATTR_MIN_STACK_SIZE
	.align		4
.L_3:
        /*0018*/ 	.byte	0x04, 0x12
        /*001a*/ 	.short	(.L_5 - .L_4)
	.align		4
.L_4:
        /*001c*/ 	.word	index@(_Z20matrixAdditionKernelP6MatrixS0_S0_)
        /*0020*/ 	.word	0x00000000
.L_5:


//--------------------- .nv.compat                --------------------------
	.section	.nv.compat,"",@"SHT_CUDA_COMPAT_INFO"
	.align	4
        /*0000*/ 	.byte	0x02, 0x09, 0x00, 0x00, 0x02, 0x02, 0x01, 0x00, 0x02, 0x05, 0x05, 0x00, 0x03, 0x07, 0x01, 0x01
        /*0010*/ 	.byte	0x02, 0x03, 0x00, 0x00, 0x02, 0x06, 0x01, 0x00, 0x04, 0x0b, 0x08, 0x00, 0x09, 0x00, 0x00, 0x00
        /*0020*/ 	.byte	0x00, 0x00, 0x00, 0x00


//--------------------- .nv.info._Z20matrixAdditionKernelP6MatrixS0_S0_ --------------------------
	.section	.nv.info._Z20matrixAdditionKernelP6MatrixS0_S0_,"",@"SHT_CUDA_INFO"
	.sectionflags	@""
	.align	4


	//----- nvinfo : EIATTR_CUDA_API_VERSION
	.align		4
        /*0000*/ 	.byte	0x04, 0x37
        /*0002*/ 	.short	(.L_7 - .L_6)
.L_6:
        /*0004*/ 	.word	0x00000082


	//----- nvinfo : EIATTR_KPARAM_INFO
	.align		4
.L_7:
        /*0008*/ 	.byte	0x04, 0x17
        /*000a*/ 	.short	(.L_9 - .L_8)
.L_8:
        /*000c*/ 	.word	0x00000000
        /*0010*/ 	.short	0x0002
        /*0012*/ 	.short	0x0010
        /*0014*/ 	.byte	0x00, 0xf5, 0x21, 0x00


	//----- nvinfo : EIATTR_KPARAM_INFO
	.align		4
.L_9:
        /*0018*/ 	.byte	0x04, 0x17
        /*001a*/ 	.short	(.L_11 - .L_10)
.L_10:
        /*001c*/ 	.word	0x00000000
        /*0020*/ 	.short	0x0001
        /*0022*/ 	.short	0x0008
        /*0024*/ 	.byte	0x00, 0xf5, 0x21, 0x00


	//----- nvinfo : EIATTR_KPARAM_INFO
	.align		4
.L_11:
        /*0028*/ 	.byte	0x04, 0x17
        /*002a*/ 	.short	(.L_13 - .L_12)
.L_12:
        /*002c*/ 	.word	0x00000000
        /*0030*/ 	.short	0x0000
        /*0032*/ 	.short	0x0000
        /*0034*/ 	.byte	0x00, 0xf5, 0x21, 0x00


	//----- nvinfo : EIATTR_SPARSE_MMA_MASK
	.align		4
.L_13:
        /*0038*/ 	.byte	0x03, 0x50
        /*003a*/ 	.short	0x0000


	//----- nvinfo : EIATTR_MAXREG_COUNT
	.align		4
        /*003c*/ 	.byte	0x03, 0x1b
        /*003e*/ 	.short	0x00ff


	//----- nvinfo : EIATTR_MERCURY_ISA_VERSION
	.align		4
        /*0040*/ 	.byte	0x03, 0x5f
        /*0042*/ 	.short	0x0101


	//----- nvinfo : EIATTR_VRC_CTA_INIT_COUNT
	.align		4
        /*0044*/ 	.byte	0x02, 0x4a
	.zero		1
	.zero		1


	//----- nvinfo : EIATTR_EXIT_INSTR_OFFSETS
	.align		4
        /*0048*/ 	.byte	0x04, 0x1c
        /*004a*/ 	.short	(.L_15 - .L_14)


	//   ....[0]....
.L_14:
        /*004c*/ 	.word	0x000000e0


	//   ....[1]....
        /*0050*/ 	.word	0x000001c0


	//----- nvinfo : EIATTR_CBANK_PARAM_SIZE
	.align		4
.L_15:
        /*0054*/ 	.byte	0x03, 0x19
        /*0056*/ 	.short	0x0018


	//----- nvinfo : EIATTR_PARAM_CBANK
	.align		4
        /*0058*/ 	.byte	0x04, 0x0a
        /*005a*/ 	.short	(.L_17 - .L_16)
	.align		4
.L_16:
        /*005c*/ 	.word	index@(.nv.constant0._Z20matrixAdditionKernelP6MatrixS0_S0_)
        /*0060*/ 	.short	0x0380
        /*0062*/ 	.short	0x0018


	//----- nvinfo : EIATTR_SW_WAR
	.align		4
.L_17:
        /*0064*/ 	.byte	0x04, 0x36
        /*0066*/ 	.short	(.L_19 - .L_18)
.L_18:
        /*0068*/ 	.word	0x00000008
.L_19:


//--------------------- .nv.callgraph             --------------------------
	.section	.nv.callgraph,"",@"SHT_CUDA_CALLGRAPH"
	.align	4
	.sectionentsize	8
	.align		4
        /*0000*/ 	.word	0x00000000
	.align		4
        /*0004*/ 	.word	0xffffffff
	.align		4
        /*0008*/ 	.word	0x00000000
	.align		4
        /*000c*/ 	.word	0xfffffffe
	.align		4
        /*0010*/ 	.word	0x00000000
	.align		4
        /*0014*/ 	.word	0xfffffffd
	.align		4
        /*0018*/ 	.word	0x00000000
	.align		4
        /*001c*/ 	.word	0xfffffffc


//--------------------- .text._Z20matrixAdditionKernelP6MatrixS0_S0_ --------------------------
	.section	.text._Z20matrixAdditionKernelP6MatrixS0_S0_,"ax",@progbits
	.align	128
        .global         _Z20matrixAdditionKernelP6MatrixS0_S0_
        .type           _Z20matrixAdditionKernelP6MatrixS0_S0_,@function
        .size           _Z20matrixAdditionKernelP6MatrixS0_S0_,(.L_x_1 - _Z20matrixAdditionKernelP6MatrixS0_S0_)
        .other          _Z20matrixAdditionKernelP6MatrixS0_S0_,@"STO_CUDA_ENTRY STV_DEFAULT"
_Z20matrixAdditionKernelP6MatrixS0_S0_:
.text._Z20matrixAdditionKernelP6MatrixS0_S0_:
[----:B------:R-:W-:Y:S08]  /*0000*/  LDC R1, c[0x0][0x37c] ;  /* 0x0000df00ff017b82 */ /* 0x000ff00000000800 */
[----:B------:R-:W0:Y:S01]  /*0010*/  LDC.64 R12, c[0x0][0x380] ;  /* 0x0000e000ff0c7b82 */ /* 0x000e220000000a00 */
[----:B------:R-:W0:Y:S02]  /*0020*/  LDCU.64 UR4, c[0x0][0x358] ;  /* 0x00006b00ff0477ac */ /* 0x000e240008000a00 */
[----:B0-----:R-:W2:Y:S05]  /*0030*/  LDG.E.64 R10, desc[UR4][R12.64+0x8] ;  /* 0x000008040c0a7981 */ /* 0x001eaa000c1e1b00 */
[----:B------:R-:W0:Y:S01]  /*0040*/  LDC R0, c[0x0][0x360] ;  /* 0x0000d800ff007b82 */ /* 0x000e220000000800 */
[----:B------:R-:W1:Y:S01]  /*0050*/  S2R R5, SR_TID.Y ;  /* 0x0000000000057919 */ /* 0x000e620000002200 */
[----:B------:R-:W0:Y:S06]  /*0060*/  S2R R3, SR_TID.X ;  /* 0x0000000000037919 */ /* 0x000e2c0000002100 */
[----:B------:R-:W1:Y:S08]  /*0070*/  S2UR UR7, SR_CTAID.Y ;  /* 0x00000000000779c3 */ /* 0x000e700000002600 */
[----:B------:R-:W1:Y:S08]  /*0080*/  LDC R6, c[0x0][0x364] ;  /* 0x0000d900ff067b82 */ /* 0x000e700000000800 */
[----:B------:R-:W0:Y:S01]  /*0090*/  S2UR UR6, SR_CTAID.X ;  /* 0x00000000000679c3 */ /* 0x000e220000002500 */
[----:B-1----:R-:W-:-:S02]  /*00a0*/  IMAD R6, R6, UR7, R5 ;  /* 0x0000000706067c24 */ /* 0x002fc4000f8e0205 */
[----:B0-----:R-:W-:-:S03]  /*00b0*/  IMAD R0, R0, UR6, R3 ;  /* 0x0000000600007c24 */ /* 0x001fc6000f8e0203 */
[----:B--2---:R-:W-:-:S04]  /*00c0*/  ISETP.GE.AND P0, PT, R6, R11, PT ;  /* 0x0000000b0600720c */ /* 0x004fc80003f06270 */
[----:B------:R-:W-:-:S13]  /*00d0*/  ISETP.GE.OR P0, PT, R0, R10, P0 ;  /* 0x0000000a0000720c */ /* 0x000fda0000706670 */
[----:B------:R-:W-:Y:S05]  /*00e0*/  @P0 EXIT ;  /* 0x000000000000094d */ /* 0x000fea0003800000 */
[----:B------:R-:W0:Y:S01]  /*00f0*/  LDC.64 R4, c[0x0][0x388] ;  /* 0x0000e200ff047b82 */ /* 0x000e220000000a00 */
[----:B------:R-:W2:Y:S04]  /*0100*/  LDG.E.64 R2, desc[UR4][R12.64] ;  /* 0x000000040c027981 */ /* 0x000ea8000c1e1b00 */
[----:B0-----:R-:W3:Y:S03]  /*0110*/  LDG.E.64 R4, desc[UR4][R4.64] ;  /* 0x0000000404047981 */ /* 0x001ee6000c1e1b00 */
[----:B------:R-:W0:Y:S01]  /*0120*/  LDC.64 R8, c[0x0][0x390] ;  /* 0x0000e400ff087b82 */ /* 0x000e220000000a00 */
[----:B------:R-:W-:Y:S01]  /*0130*/  IMAD R11, R0, R11, R6 ;  /* 0x0000000b000b7224 */ /* 0x000fe200078e0206 */
[----:B0-----:R-:W4:Y:S03]  /*0140*/  LDG.E.64 R8, desc[UR4][R8.64] ;  /* 0x0000000408087981 */ /* 0x001f26000c1e1b00 */
[----:B--2---:R-:W-:-:S06]  /*0150*/  IMAD.WIDE R2, R11, 0x4, R2 ;  /* 0x000000040b027825 */ /* 0x004fcc00078e0202 */
[----:B------:R-:W2:Y:S01]  /*0160*/  LDG.E R2, desc[UR4][R2.64] ;  /* 0x0000000402027981 */ /* 0x000ea2000c1e1900 */
[----:B---3--:R-:W-:-:S06]  /*0170*/  IMAD.WIDE R6, R11, 0x4, R4 ;  /* 0x000000040b067825 */ /* 0x008fcc00078e0204 */
[----:B------:R-:W2:Y:S01]  /*0180*/  LDG.E R7, desc[UR4][R6.64] ;  /* 0x0000000406077981 */ /* 0x000ea2000c1e1900 */
[----:B----4-:R-:W-:-:S04]  /*0190*/  IMAD.WIDE R10, R11, 0x4, R8 ;  /* 0x000000040b0a7825 */ /* 0x010fc800078e0208 */
[----:B--2---:R-:W-:-:S05]  /*01a0*/  FADD R15, R2, R7 ;  /* 0x00000007020f7221 */ /* 0x004fca0000000000 */
[----:B------:R-:W-:Y:S01]  /*01b0*/  STG.E desc[UR4][R10.64], R15 ;  /* 0x0000000f0a007986 */ /* 0x000fe2000c101904 */
[----:B------:R-:W-:Y:S05]  /*01c0*/  EXIT ;  /* 0x000000000000794d */ /* 0x000fea0003800000 */
.L_x_0:
[----:B------:R-:W-:-:S00]  /*01d0*/  BRA `(.L_x_0) ;  /* 0xfffffffc00fc7947 */ /* 0x000fc0000383ffff */
[----:B------:R-:W-:-:S00]  /*01e0*/  NOP ;  /* 0x0000000000007918 */ /* 0x000fc00000000000 */
        /* <DEDUP_REMOVED lines=9> */
.L_x_1:


//--------------------- .nv.shared.reserved.0     --------------------------
	.section	.nv.shared.reserved.0,"aw",@nobits
	.weak		__nv_reservedSMEM_offset_0_alias
	.size		__nv_reservedSMEM_offset_0_alias, 0, 64
	.other		__nv_reservedSMEM_offset_0_alias,@"STO_CUDA_RESERVED_SHARED STV_DEFAULT"
__nv_reservedSMEM_offset_0_alias:
	.zero		0
	.zero		64


//--------------------- .nv.constant0._Z20matrixAdditionKernelP6MatrixS0_S0_ --------------------------
	.section	.nv.constant0._Z20matrixAdditionKernelP6MatrixS0_S0_,"a",@progbits
	.sectionflags	@""
	.align	4
.nv.constant0._Z20matrixAdditionKernelP6MatrixS0_S0_:
	.zero		920


//--------------------- SYMBOLS --------------------------

	.type		.nv.reservedSmem.offset0,@object
	.size		.nv.reservedSmem.offset0,0x4
